//
// Generated by NVIDIA NVVM Compiler
//
// Compiler Build ID: CL-36424714
// Cuda compilation tools, release 13.0, V13.0.88
// Based on NVVM 20.0.0
//

.version 9.0
.target sm_100
.address_size 64

	// .globl	_Z10grey_scalePciii

.visible .entry _Z10grey_scalePciii(
	.param .u64 .ptr .align 1 _Z10grey_scalePciii_param_0,
	.param .u32 _Z10grey_scalePciii_param_1,
	.param .u32 _Z10grey_scalePciii_param_2,
	.param .u32 _Z10grey_scalePciii_param_3
)
{
	.reg .pred 	%p<10>;
	.reg .b16 	%rs<29>;
	.reg .b32 	%r<46>;
	.reg .b32 	%f<43>;
	.reg .b64 	%rd<15>;

	ld.param.u64 	%rd2, [_Z10grey_scalePciii_param_0];
	ld.param.u32 	%r23, [_Z10grey_scalePciii_param_1];
	ld.param.u32 	%r21, [_Z10grey_scalePciii_param_2];
	ld.param.u32 	%r22, [_Z10grey_scalePciii_param_3];
	cvta.to.global.u64 	%rd1, %rd2;
	mov.u32 	%r24, %tid.x;
	mul.hi.s32 	%r25, %r23, -1840700269;
	add.s32 	%r26, %r25, %r23;
	shr.u32 	%r27, %r26, 31;
	shr.s32 	%r28, %r26, 4;
	add.s32 	%r1, %r28, %r27;
	mul.lo.s32 	%r41, %r1, %r24;
	setp.lt.s32 	%p1, %r23, 28;
	setp.lt.s32 	%p2, %r21, 1;
	or.pred  	%p3, %p1, %p2;
	@%p3 bra 	$L__BB0_11;
	and.b32  	%r3, %r21, 3;
	and.b32  	%r4, %r21, 2147483644;
	and.b32  	%r5, %r21, 1;
	neg.s32 	%r6, %r4;
	mul.lo.s32 	%r7, %r22, %r21;
	shl.b32 	%r8, %r22, 2;
	add.s32 	%r9, %r41, %r1;
	cvt.s64.s32 	%rd11, %r22;
$L__BB0_2:
	setp.lt.u32 	%p4, %r21, 4;
	mul.lo.s32 	%r11, %r41, %r21;
	mov.b32 	%r45, 0;
	@%p4 bra 	$L__BB0_5;
	mul.lo.s32 	%r42, %r7, %r41;
	mov.u32 	%r43, %r6;
$L__BB0_4:
	.pragma "nounroll";
	cvt.s64.s32 	%rd3, %r42;
	add.s64 	%rd4, %rd1, %rd3;
	ld.global.s8 	%rs1, [%rd4];
	cvt.rn.f32.s16 	%f1, %rs1;
	ld.global.s8 	%rs2, [%rd4+1];
	cvt.rn.f32.s16 	%f2, %rs2;
	mul.f32 	%f3, %f2, 0f3F170A3D;
	fma.rn.f32 	%f4, %f1, 0f3E99999A, %f3;
	ld.global.s8 	%rs3, [%rd4+2];
	cvt.rn.f32.s16 	%f5, %rs3;
	fma.rn.f32 	%f6, %f5, 0f3DE147AE, %f4;
	cvt.rzi.s32.f32 	%r30, %f6;
	cvt.u16.u32 	%rs4, %r30;
	st.global.u8 	[%rd4], %rs4;
	st.global.u8 	[%rd4+1], %rs4;
	st.global.u8 	[%rd4+2], %rs4;
	add.s64 	%rd6, %rd4, %rd11;
	ld.global.s8 	%rs5, [%rd6];
	cvt.rn.f32.s16 	%f7, %rs5;
	ld.global.s8 	%rs6, [%rd6+1];
	cvt.rn.f32.s16 	%f8, %rs6;
	mul.f32 	%f9, %f8, 0f3F170A3D;
	fma.rn.f32 	%f10, %f7, 0f3E99999A, %f9;
	ld.global.s8 	%rs7, [%rd6+2];
	cvt.rn.f32.s16 	%f11, %rs7;
	fma.rn.f32 	%f12, %f11, 0f3DE147AE, %f10;
	cvt.rzi.s32.f32 	%r31, %f12;
	cvt.u16.u32 	%rs8, %r31;
	st.global.u8 	[%rd6], %rs8;
	st.global.u8 	[%rd6+1], %rs8;
	st.global.u8 	[%rd6+2], %rs8;
	add.s64 	%rd7, %rd6, %rd11;
	ld.global.s8 	%rs9, [%rd7];
	cvt.rn.f32.s16 	%f13, %rs9;
	ld.global.s8 	%rs10, [%rd7+1];
	cvt.rn.f32.s16 	%f14, %rs10;
	mul.f32 	%f15, %f14, 0f3F170A3D;
	fma.rn.f32 	%f16, %f13, 0f3E99999A, %f15;
	ld.global.s8 	%rs11, [%rd7+2];
	cvt.rn.f32.s16 	%f17, %rs11;
	fma.rn.f32 	%f18, %f17, 0f3DE147AE, %f16;
	cvt.rzi.s32.f32 	%r32, %f18;
	cvt.u16.u32 	%rs12, %r32;
	st.global.u8 	[%rd7], %rs12;
	st.global.u8 	[%rd7+1], %rs12;
	st.global.u8 	[%rd7+2], %rs12;
	add.s64 	%rd8, %rd7, %rd11;
	ld.global.s8 	%rs13, [%rd8];
	cvt.rn.f32.s16 	%f19, %rs13;
	ld.global.s8 	%rs14, [%rd8+1];
	cvt.rn.f32.s16 	%f20, %rs14;
	mul.f32 	%f21, %f20, 0f3F170A3D;
	fma.rn.f32 	%f22, %f19, 0f3E99999A, %f21;
	ld.global.s8 	%rs15, [%rd8+2];
	cvt.rn.f32.s16 	%f23, %rs15;
	fma.rn.f32 	%f24, %f23, 0f3DE147AE, %f22;
	cvt.rzi.s32.f32 	%r33, %f24;
	cvt.u16.u32 	%rs16, %r33;
	st.global.u8 	[%rd8], %rs16;
	st.global.u8 	[%rd8+1], %rs16;
	st.global.u8 	[%rd8+2], %rs16;
	add.s32 	%r43, %r43, 4;
	add.s32 	%r42, %r42, %r8;
	setp.eq.s32 	%p5, %r43, 0;
	mov.u32 	%r45, %r4;
	@%p5 bra 	$L__BB0_5;
	bra.uni 	$L__BB0_4;
$L__BB0_5:
	setp.eq.s32 	%p6, %r3, 0;
	@%p6 bra 	$L__BB0_10;
	setp.eq.s32 	%p7, %r3, 1;
	@%p7 bra 	$L__BB0_8;
	add.s32 	%r34, %r45, %r11;
	mul.lo.s32 	%r35, %r34, %r22;
	cvt.s64.s32 	%rd9, %r35;
	add.s64 	%rd10, %rd1, %rd9;
	ld.global.s8 	%rs17, [%rd10];
	cvt.rn.f32.s16 	%f25, %rs17;
	ld.global.s8 	%rs18, [%rd10+1];
	cvt.rn.f32.s16 	%f26, %rs18;
	mul.f32 	%f27, %f26, 0f3F170A3D;
	fma.rn.f32 	%f28, %f25, 0f3E99999A, %f27;
	ld.global.s8 	%rs19, [%rd10+2];
	cvt.rn.f32.s16 	%f29, %rs19;
	fma.rn.f32 	%f30, %f29, 0f3DE147AE, %f28;
	cvt.rzi.s32.f32 	%r36, %f30;
	cvt.u16.u32 	%rs20, %r36;
	st.global.u8 	[%rd10], %rs20;
	st.global.u8 	[%rd10+1], %rs20;
	st.global.u8 	[%rd10+2], %rs20;
	add.s64 	%rd12, %rd10, %rd11;
	ld.global.s8 	%rs21, [%rd12];
	cvt.rn.f32.s16 	%f31, %rs21;
	ld.global.s8 	%rs22, [%rd12+1];
	cvt.rn.f32.s16 	%f32, %rs22;
	mul.f32 	%f33, %f32, 0f3F170A3D;
	fma.rn.f32 	%f34, %f31, 0f3E99999A, %f33;
	ld.global.s8 	%rs23, [%rd12+2];
	cvt.rn.f32.s16 	%f35, %rs23;
	fma.rn.f32 	%f36, %f35, 0f3DE147AE, %f34;
	cvt.rzi.s32.f32 	%r37, %f36;
	cvt.u16.u32 	%rs24, %r37;
	st.global.u8 	[%rd12], %rs24;
	st.global.u8 	[%rd12+1], %rs24;
	st.global.u8 	[%rd12+2], %rs24;
	add.s32 	%r45, %r45, 2;
$L__BB0_8:
	setp.eq.s32 	%p8, %r5, 0;
	@%p8 bra 	$L__BB0_10;
	add.s32 	%r38, %r45, %r11;
	mul.lo.s32 	%r39, %r38, %r22;
	cvt.s64.s32 	%rd13, %r39;
	add.s64 	%rd14, %rd1, %rd13;
	ld.global.s8 	%rs25, [%rd14];
	cvt.rn.f32.s16 	%f37, %rs25;
	ld.global.s8 	%rs26, [%rd14+1];
	cvt.rn.f32.s16 	%f38, %rs26;
	mul.f32 	%f39, %f38, 0f3F170A3D;
	fma.rn.f32 	%f40, %f37, 0f3E99999A, %f39;
	ld.global.s8 	%rs27, [%rd14+2];
	cvt.rn.f32.s16 	%f41, %rs27;
	fma.rn.f32 	%f42, %f41, 0f3DE147AE, %f40;
	cvt.rzi.s32.f32 	%r40, %f42;
	cvt.u16.u32 	%rs28, %r40;
	st.global.u8 	[%rd14], %rs28;
	st.global.u8 	[%rd14+1], %rs28;
	st.global.u8 	[%rd14+2], %rs28;
$L__BB0_10:
	add.s32 	%r41, %r41, 1;
	setp.lt.s32 	%p9, %r41, %r9;
	@%p9 bra 	$L__BB0_2;
$L__BB0_11:
	ret;

}


// ===== COMPILED SASS (sm_100) =====

	.target	sm_100

	.elftype	@"ET_EXEC"


//--------------------- .note.nv.tkinfo           --------------------------
	.section	.note.nv.tkinfo,"",@"SHT_NOTE"
	.sectionflags	@"SHF_NOTE_NV_TKINFO"
	.tkinfo
        /*0018*/ 	.word	0x00000002
        /*0030*/ 	.string	""
        /*0030*/ 	.string	"ptxas"
        /*0030*/ 	.string	"Cuda compilation tools, release 13.0, V13.0.88"
        /*0030*/ 	.string	"Build cuda_13.0.r13.0/compiler.36424714_0"
        /*0030*/ 	.string	"-arch sm_100 -m 64 "



//--------------------- .note.nv.cuinfo           --------------------------
	.section	.note.nv.cuinfo,"",@"SHT_NOTE"
	.sectionflags	@"SHF_NOTE_NV_CUINFO"
        /*0018*/ 	.short	0x0002
        /*001a*/ 	.short	0x0064
        /*001c*/ 	.short	0x0082
	.zero		2


//--------------------- .nv.info                  --------------------------
	.section	.nv.info,"",@"SHT_CUDA_INFO"
	.align	4


	//----- nvinfo : EIATTR_REGCOUNT
	.align		4
        /*0000*/ 	.byte	0x04, 0x2f
        /*0002*/ 	.short	(.L_1 - .L_0)
	.align		4
.L_0:
        /*0004*/ 	.word	index@(_Z10grey_scalePciii)
        /*0008*/ 	.word	0x00000018


	//----- nvinfo : EIATTR_FRAME_SIZE
	.align		4
.L_1:
        /*000c*/ 	.byte	0x04, 0x11
        /*000e*/ 	.short	(.L_3 - .L_2)
	.align		4
.L_2:
        /*0010*/ 	.word	index@(_Z10grey_scalePciii)
        /*0014*/ 	.word	0x00000000


	//----- nvinfo : EIATTR_MIN_STACK_SIZE
	.align		4
.L_3:
        /*0018*/ 	.byte	0x04, 0x12
        /*001a*/ 	.short	(.L_5 - .L_4)
	.align		4
.L_4:
        /*001c*/ 	.word	index@(_Z10grey_scalePciii)
        /*0020*/ 	.word	0x00000000
.L_5:


//--------------------- .nv.compat                --------------------------
	.section	.nv.compat,"",@"SHT_CUDA_COMPAT_INFO"
	.align	4
        /*0000*/ 	.byte	0x02, 0x09, 0x00, 0x00, 0x02, 0x02, 0x01, 0x00, 0x02, 0x05, 0x05, 0x00, 0x03, 0x07, 0x01, 0x01
        /*0010*/ 	.byte	0x02, 0x03, 0x00, 0x00, 0x02, 0x06, 0x01, 0x00, 0x04, 0x0b, 0x08, 0x00, 0x09, 0x00, 0x00, 0x00
        /*0020*/ 	.byte	0x00, 0x00, 0x00, 0x00


//--------------------- .nv.info._Z10grey_scalePciii --------------------------
	.section	.nv.info._Z10grey_scalePciii,"",@"SHT_CUDA_INFO"
	.sectionflags	@""
	.align	4


	//----- nvinfo : EIATTR_CUDA_API_VERSION
	.align		4
        /*0000*/ 	.byte	0x04, 0x37
        /*0002*/ 	.short	(.L_7 - .L_6)
.L_6:
        /*0004*/ 	.word	0x00000082


	//----- nvinfo : EIATTR_KPARAM_INFO
	.align		4
.L_7:
        /*0008*/ 	.byte	0x04, 0x17
        /*000a*/ 	.short	(.L_9 - .L_8)
.L_8:
        /*000c*/ 	.word	0x00000000
        /*0010*/ 	.short	0x0003
        /*0012*/ 	.short	0x0010
        /*0014*/ 	.byte	0x00, 0xf0, 0x11, 0x00


	//----- nvinfo : EIATTR_KPARAM_INFO
	.align		4
.L_9:
        /*0018*/ 	.byte	0x04, 0x17
        /*001a*/ 	.short	(.L_11 - .L_10)
.L_10:
        /*001c*/ 	.word	0x00000000
        /*0020*/ 	.short	0x0002
        /*0022*/ 	.short	0x000c
        /*0024*/ 	.byte	0x00, 0xf0, 0x11, 0x00


	//----- nvinfo : EIATTR_KPARAM_INFO
	.align		4
.L_11:
        /*0028*/ 	.byte	0x04, 0x17
        /*002a*/ 	.short	(.L_13 - .L_12)
.L_12:
        /*002c*/ 	.word	0x00000000
        /*0030*/ 	.short	0x0001
        /*0032*/ 	.short	0x0008
        /*0034*/ 	.byte	0x00, 0xf0, 0x11, 0x00


	//----- nvinfo : EIATTR_KPARAM_INFO
	.align		4
.L_13:
        /*0038*/ 	.byte	0x04, 0x17
        /*003a*/ 	.short	(.L_15 - .L_14)
.L_14:
        /*003c*/ 	.word	0x00000000
        /*0040*/ 	.short	0x0000
        /*0042*/ 	.short	0x0000
        /*0044*/ 	.byte	0x00, 0xf5, 0x21, 0x00


	//----- nvinfo : EIATTR_SPARSE_MMA_MASK
	.align		4
.L_15:
        /*0048*/ 	.byte	0x03, 0x50
        /*004a*/ 	.short	0x0000


	//----- nvinfo : EIATTR_MAXREG_COUNT
	.align		4
        /*004c*/ 	.byte	0x03, 0x1b
        /*004e*/ 	.short	0x00ff


	//----- nvinfo : EIATTR_MERCURY_ISA_VERSION
	.align		4
        /*0050*/ 	.byte	0x03, 0x5f
        /*0052*/ 	.short	0x0101


	//----- nvinfo : EIATTR_VRC_CTA_INIT_COUNT
	.align		4
        /*0054*/ 	.byte	0x02, 0x4a
	.zero		1
	.zero		1


	//----- nvinfo : EIATTR_EXIT_INSTR_OFFSETS
	.align		4
        /*0058*/ 	.byte	0x04, 0x1c
        /*005a*/ 	.short	(.L_17 - .L_16)


	//   ....[0]....
.L_16:
        /*005c*/ 	.word	0x00000040


	//   ....[1]....
        /*0060*/ 	.word	0x000009e0


	//----- nvinfo : EIATTR_CRS_STACK_SIZE
	.align		4
.L_17:
        /*0064*/ 	.byte	0x04, 0x1e
        /*0066*/ 	.short	(.L_19 - .L_18)
.L_18:
        /*0068*/ 	.word	0x00000000


	//----- nvinfo : EIATTR_CBANK_PARAM_SIZE
	.align		4
.L_19:
        /*006c*/ 	.byte	0x03, 0x19
        /*006e*/ 	.short	0x0014


	//----- nvinfo : EIATTR_PARAM_CBANK
	.align		4
        /*0070*/ 	.byte	0x04, 0x0a
        /*0072*/ 	.short	(.L_21 - .L_20)
	.align		4
.L_20:
        /*0074*/ 	.word	index@(.nv.constant0._Z10grey_scalePciii)
        /*0078*/ 	.short	0x0380
        /*007a*/ 	.short	0x0014


	//----- nvinfo : EIATTR_SW_WAR
	.align		4
.L_21:
        /*007c*/ 	.byte	0x04, 0x36
        /*007e*/ 	.short	(.L_23 - .L_22)
.L_22:
        /*0080*/ 	.word	0x00000008
.L_23:


//--------------------- .nv.callgraph             --------------------------
	.section	.nv.callgraph,"",@"SHT_CUDA_CALLGRAPH"
	.align	4
	.sectionentsize	8
	.align		4
        /*0000*/ 	.word	0x00000000
	.align		4
        /*0004*/ 	.word	0xffffffff
	.align		4
        /*0008*/ 	.word	0x00000000
	.align		4
        /*000c*/ 	.word	0xfffffffe
	.align		4
        /*0010*/ 	.word	0x00000000
	.align		4
        /*0014*/ 	.word	0xfffffffd
	.align		4
        /*0018*/ 	.word	0x00000000
	.align		4
        /*001c*/ 	.word	0xfffffffc


//--------------------- .text._Z10grey_scalePciii --------------------------
	.section	.text._Z10grey_scalePciii,"ax",@progbits
	.align	128
        .global         _Z10grey_scalePciii
        .type           _Z10grey_scalePciii,@function
        .size           _Z10grey_scalePciii,(.L_x_6 - _Z10grey_scalePciii)
        .other          _Z10grey_scalePciii,@"STO_CUDA_ENTRY STV_DEFAULT"
_Z10grey_scalePciii:
.text._Z10grey_scalePciii:
[----:B------:R-:W-:Y:S08]  /*0000*/  LDC R1, c[0x0][0x37c] ;  /* 0x0000df00ff017b82 */ /* 0x000ff00000000800 */
[----:B------:R-:W0:Y:S02]  /*0010*/  LDC.64 R6, c[0x0][0x388] ;  /* 0x0000e200ff067b82 */ /* 0x000e240000000a00 */
[----:B0-----:R-:W-:-:S04]  /*0020*/  ISETP.GE.AND P0, PT, R7, 0x1, PT ;  /* 0x000000010700780c */ /* 0x001fc80003f06270 */
[----:B------:R-:W-:-:S13]  /*0030*/  ISETP.LT.OR P0, PT, R6, 0x1c, !P0 ;  /* 0x0000001c0600780c */ /* 0x000fda0004701670 */
[----:B------:R-:W-:Y:S05]  /*0040*/  @P0 EXIT ;  /* 0x000000000000094d */ /* 0x000fea0003800000 */
[----:B------:R-:W0:Y:S01]  /*0050*/  S2R R4, SR_TID.X ;  /* 0x0000000000047919 */ /* 0x000e220000002100 */
[----:B------:R-:W-:Y:S01]  /*0060*/  HFMA2 R2, -RZ, RZ, 0, 0 ;  /* 0x00000000ff027431 */ /* 0x000fe200000001ff */
[----:B------:R-:W-:Y:S01]  /*0070*/  MOV R3, R6 ;  /* 0x0000000600037202 */ /* 0x000fe20000000f00 */
[----:B------:R-:W1:Y:S01]  /*0080*/  LDCU UR7, c[0x0][0x390] ;  /* 0x00007200ff0777ac */ /* 0x000e620008000800 */
[----:B------:R-:W-:Y:S01]  /*0090*/  LOP3.LUT R15, R7, 0x3, RZ, 0xc0, !PT ;  /* 0x00000003070f7812 */ /* 0x000fe200078ec0ff */
[----:B------:R-:W2:Y:S01]  /*00a0*/  LDCU.64 UR4, c[0x0][0x358] ;  /* 0x00006b00ff0477ac */ /* 0x000ea20008000a00 */
[----:B------:R-:W-:Y:S01]  /*00b0*/  IMAD.HI R0, R6, -0x6db6db6d, R2 ;  /* 0x9249249306007827 */ /* 0x000fe200078e0202 */
[----:B------:R-:W3:Y:S04]  /*00c0*/  LDCU.64 UR8, c[0x0][0x380] ;  /* 0x00007000ff0877ac */ /* 0x000ee80008000a00 */
[----:B------:R-:W-:-:S04]  /*00d0*/  SHF.R.U32.HI R3, RZ, 0x1f, R0 ;  /* 0x0000001fff037819 */ /* 0x000fc80000011600 */
[----:B------:R-:W-:Y:S01]  /*00e0*/  LEA.HI.SX32 R3, R0, R3, 0x1c ;  /* 0x0000000300037211 */ /* 0x000fe200078fe2ff */
[C---:B-1----:R-:W-:Y:S01]  /*00f0*/  IMAD R5, R7.reuse, UR7, RZ ;  /* 0x0000000707057c24 */ /* 0x042fe2000f8e02ff */
[----:B------:R-:W-:Y:S01]  /*0100*/  LOP3.LUT R0, R7, 0x7ffffffc, RZ, 0xc0, !PT ;  /* 0x7ffffffc07007812 */ /* 0x000fe200078ec0ff */
[----:B------:R-:W-:-:S04]  /*0110*/  USHF.R.S32.HI UR6, URZ, 0x1f, UR7 ;  /* 0x0000001fff067899 */ /* 0x000fc80008011407 */
[----:B------:R-:W-:Y:S02]  /*0120*/  IMAD.MOV R6, RZ, RZ, -R0 ;  /* 0x000000ffff067224 */ /* 0x000fe400078e0a00 */
[----:B0-----:R-:W-:-:S05]  /*0130*/  IMAD R4, R3, R4, RZ ;  /* 0x0000000403047224 */ /* 0x001fca00078e02ff */
[----:B--23--:R-:W-:-:S07]  /*0140*/  IADD3 R7, PT, PT, R3, R4, RZ ;  /* 0x0000000403077210 */ /* 0x00cfce0007ffe0ff */
.L_x_4:
[----:B0-----:R-:W0:Y:S01]  /*0150*/  LDCU UR7, c[0x0][0x38c] ;  /* 0x00007180ff0777ac */ /* 0x001e220008000800 */
[----:B--2---:R-:W-:Y:S01]  /*0160*/  MOV R11, RZ ;  /* 0x000000ff000b7202 */ /* 0x004fe20000000f00 */
[----:B0-----:R-:W-:-:S09]  /*0170*/  UISETP.GE.U32.AND UP0, UPT, UR7, 0x4, UPT ;  /* 0x000000040700788c */ /* 0x001fd2000bf06070 */
[----:B-1----:R-:W-:Y:S05]  /*0180*/  BRA.U !UP0, `(.L_x_0) ;  /* 0x0000000508107547 */ /* 0x002fea000b800000 */
[----:B------:R-:W0:Y:S01]  /*0190*/  LDC R11, c[0x0][0x390] ;  /* 0x0000e400ff0b7b82 */ /* 0x000e220000000800 */
[----:B------:R-:W-:Y:S02]  /*01a0*/  IMAD R10, R5, R4, RZ ;  /* 0x00000004050a7224 */ /* 0x000fe400078e02ff */
[----:B------:R-:W-:-:S07]  /*01b0*/  IMAD.MOV.U32 R12, RZ, RZ, R6 ;  /* 0x000000ffff0c7224 */ /* 0x000fce00078e0006 */
.L_x_1:
[----:B-1----:R-:W-:-:S04]  /*01c0*/  IADD3 R2, P0, PT, R10, UR8, RZ ;  /* 0x000000080a027c10 */ /* 0x002fc8000ff1e0ff */
[----:B------:R-:W-:-:S05]  /*01d0*/  LEA.HI.X.SX32 R3, R10, UR9, 0x1, P0 ;  /* 0x000000090a037c11 */ /* 0x000fca00080f0eff */
[----:B------:R-:W2:Y:S04]  /*01e0*/  LDG.E.S8 R14, desc[UR4][R2.64+0x1] ;  /* 0x00000104020e7981 */ /* 0x000ea8000c1e1300 */
[----:B------:R-:W3:Y:S04]  /*01f0*/  LDG.E.S8 R13, desc[UR4][R2.64] ;  /* 0x00000004020d7981 */ /* 0x000ee8000c1e1300 */
[----:B------:R-:W4:Y:S01]  /*0200*/  LDG.E.S8 R16, desc[UR4][R2.64+0x2] ;  /* 0x0000020402107981 */ /* 0x000f22000c1e1300 */
[----:B--2---:R-:W1:Y:S08]  /*0210*/  I2F.S16 R14, R14 ;  /* 0x0000000e000e7306 */ /* 0x004e700000101400 */
[----:B---3--:R-:W2:Y:S01]  /*0220*/  I2F.S16 R13, R13 ;  /* 0x0000000d000d7306 */ /* 0x008ea20000101400 */
[----:B-1----:R-:W-:-:S07]  /*0230*/  FMUL R8, R14, 0.58999997377395629883 ;  /* 0x3f170a3d0e087820 */ /* 0x002fce0000400000 */
[----:B----4-:R-:W1:Y:S01]  /*0240*/  I2F.S16 R9, R16 ;  /* 0x0000001000097306 */ /* 0x010e620000101400 */
[----:B--2---:R-:W-:-:S04]  /*0250*/  FFMA R8, R13, 0.30000001192092895508, R8 ;  /* 0x3e99999a0d087823 */ /* 0x004fc80000000008 */
[----:B-1----:R-:W-:Y:S01]  /*0260*/  FFMA R17, R9, 0.10999999940395355225, R8 ;  /* 0x3de147ae09117823 */ /* 0x002fe20000000008 */
[----:B0-----:R-:W-:-:S04]  /*0270*/  IADD3 R8, P0, PT, R2, R11, RZ ;  /* 0x0000000b02087210 */ /* 0x001fc80007f1e0ff */
[----:B------:R-:W-:Y:S01]  /*0280*/  IADD3.X R9, PT, PT, R3, UR6, RZ, P0, !PT ;  /* 0x0000000603097c10 */ /* 0x000fe200087fe4ff */
[----:B------:R-:W0:Y:S02]  /*0290*/  F2I.TRUNC.NTZ R17, R17 ;  /* 0x0000001100117305 */ /* 0x000e24000020f100 */
[----:B0-----:R-:W-:Y:S04]  /*02a0*/  STG.E.U8 desc[UR4][R2.64], R17 ;  /* 0x0000001102007986 */ /* 0x001fe8000c101104 */
[----:B------:R-:W-:Y:S04]  /*02b0*/  STG.E.U8 desc[UR4][R2.64+0x1], R17 ;  /* 0x0000011102007986 */ /* 0x000fe8000c101104 */
[----:B------:R0:W-:Y:S04]  /*02c0*/  STG.E.U8 desc[UR4][R2.64+0x2], R17 ;  /* 0x0000021102007986 */ /* 0x0001e8000c101104 */
[----:B------:R-:W2:Y:S04]  /*02d0*/  LDG.E.S8 R14, desc[UR4][R8.64+0x1] ;  /* 0x00000104080e7981 */ /* 0x000ea8000c1e1300 */
[----:B------:R-:W3:Y:S04]  /*02e0*/  LDG.E.S8 R13, desc[UR4][R8.64] ;  /* 0x00000004080d7981 */ /* 0x000ee8000c1e1300 */
[----:B------:R-:W4:Y:S01]  /*02f0*/  LDG.E.S8 R18, desc[UR4][R8.64+0x2] ;  /* 0x0000020408127981 */ /* 0x000f22000c1e1300 */
[----:B0-----:R-:W-:-:S04]  /*0300*/  IADD3 R2, P0, PT, R8, R11, RZ ;  /* 0x0000000b08027210 */ /* 0x001fc80007f1e0ff */
[----:B------:R-:W-:Y:S01]  /*0310*/  IADD3.X R3, PT, PT, R9, UR6, RZ, P0, !PT ;  /* 0x0000000609037c10 */ /* 0x000fe200087fe4ff */
[----:B--2---:R-:W0:Y:S08]  /*0320*/  I2F.S16 R14, R14 ;  /* 0x0000000e000e7306 */ /* 0x004e300000101400 */
[----:B---3--:R-:W1:Y:S01]  /*0330*/  I2F.S16 R13, R13 ;  /* 0x0000000d000d7306 */ /* 0x008e620000101400 */
[----:B0-----:R-:W-:-:S07]  /*0340*/  FMUL R16, R14, 0.58999997377395629883 ;  /* 0x3f170a3d0e107820 */ /* 0x001fce0000400000 */
[----:B----4-:R-:W0:Y:S01]  /*0350*/  I2F.S16 R19, R18 ;  /* 0x0000001200137306 */ /* 0x010e220000101400 */
[----:B-1----:R-:W-:-:S04]  /*0360*/  FFMA R16, R13, 0.30000001192092895508, R16 ;  /* 0x3e99999a0d107823 */ /* 0x002fc80000000010 */
[----:B0-----:R-:W-:-:S04]  /*0370*/  FFMA R16, R19, 0.10999999940395355225, R16 ;  /* 0x3de147ae13107823 */ /* 0x001fc80000000010 */
        /* <DEDUP_REMOVED lines=16> */
[----:B0-----:R1:W-:Y:S04]  /*0480*/  STG.E.U8 desc[UR4][R2.64], R21 ;  /* 0x0000001502007986 */ /* 0x0013e8000c101104 */
[----:B------:R1:W-:Y:S04]  /*0490*/  STG.E.U8 desc[UR4][R2.64+0x1], R21 ;  /* 0x0000011502007986 */ /* 0x0003e8000c101104 */
[----:B------:R1:W-:Y:S04]  /*04a0*/  STG.E.U8 desc[UR4][R2.64+0x2], R21 ;  /* 0x0000021502007986 */ /* 0x0003e8000c101104 */
[----:B------:R-:W2:Y:S04]  /*04b0*/  LDG.E.S8 R14, desc[UR4][R8.64+0x1] ;  /* 0x00000104080e7981 */ /* 0x000ea8000c1e1300 */
[----:B------:R-:W3:Y:S04]  /*04c0*/  LDG.E.S8 R13, desc[UR4][R8.64] ;  /* 0x00000004080d7981 */ /* 0x000ee8000c1e1300 */
[----:B------:R-:W4:Y:S01]  /*04d0*/  LDG.E.S8 R17, desc[UR4][R8.64+0x2] ;  /* 0x0000020408117981 */ /* 0x000f22000c1e1300 */
[----:B------:R-:W-:-:S02]  /*04e0*/  IADD3 R12, PT, PT, R12, 0x4, RZ ;  /* 0x000000040c0c7810 */ /* 0x000fc40007ffe0ff */
[----:B------:R-:W-:Y:S02]  /*04f0*/  LEA R10, R11, R10, 0x2 ;  /* 0x0000000a0b0a7211 */ /* 0x000fe400078e10ff */
[----:B------:R-:W-:Y:S01]  /*0500*/  ISETP.NE.AND P0, PT, R12, RZ, PT ;  /* 0x000000ff0c00720c */ /* 0x000fe20003f05270 */
[----:B--2---:R-:W0:Y:S08]  /*0510*/  I2F.S16 R14, R14 ;  /* 0x0000000e000e7306 */ /* 0x004e300000101400 */
[----:B---3--:R-:W2:Y:S01]  /*0520*/  I2F.S16 R13, R13 ;  /* 0x0000000d000d7306 */ /* 0x008ea20000101400 */
[----:B0-----:R-:W-:-:S07]  /*0530*/  FMUL R16, R14, 0.58999997377395629883 ;  /* 0x3f170a3d0e107820 */ /* 0x001fce0000400000 */
[----:B----4-:R-:W0:Y:S01]  /*0540*/  I2F.S16 R17, R17 ;  /* 0x0000001100117306 */ /* 0x010e220000101400 */
[----:B--2---:R-:W-:-:S04]  /*0550*/  FFMA R16, R13, 0.30000001192092895508, R16 ;  /* 0x3e99999a0d107823 */ /* 0x004fc80000000010 */
[----:B0-----:R-:W-:-:S04]  /*0560*/  FFMA R16, R17, 0.10999999940395355225, R16 ;  /* 0x3de147ae11107823 */ /* 0x001fc80000000010 */
[----:B------:R-:W0:Y:S02]  /*0570*/  F2I.TRUNC.NTZ R19, R16 ;  /* 0x0000001000137305 */ /* 0x000e24000020f100 */
[----:B0-----:R1:W-:Y:S04]  /*0580*/  STG.E.U8 desc[UR4][R8.64], R19 ;  /* 0x0000001308007986 */ /* 0x0013e8000c101104 */
[----:B------:R1:W-:Y:S04]  /*0590*/  STG.E.U8 desc[UR4][R8.64+0x1], R19 ;  /* 0x0000011308007986 */ /* 0x0003e8000c101104 */
[----:B------:R1:W-:Y:S01]  /*05a0*/  STG.E.U8 desc[UR4][R8.64+0x2], R19 ;  /* 0x0000021308007986 */ /* 0x0003e2000c101104 */
[----:B------:R-:W-:Y:S05]  /*05b0*/  @P0 BRA `(.L_x_1) ;  /* 0xfffffffc00000947 */ /* 0x000fea000383ffff */
[----:B------:R-:W-:-:S07]  /*05c0*/  IMAD.MOV.U32 R11, RZ, RZ, R0 ;  /* 0x000000ffff0b7224 */ /* 0x000fce00078e0000 */
.L_x_0:
[----:B------:R-:W-:-:S13]  /*05d0*/  ISETP.NE.AND P0, PT, R15, RZ, PT ;  /* 0x000000ff0f00720c */ /* 0x000fda0003f05270 */
[----:B------:R-:W-:Y:S05]  /*05e0*/  @!P0 BRA `(.L_x_2) ;  /* 0x0000000000f08947 */ /* 0x000fea0003800000 */
[----:B------:R-:W0:Y:S01]  /*05f0*/  LDCU UR11, c[0x0][0x38c] ;  /* 0x00007180ff0b77ac */ /* 0x000e220008000800 */
[----:B------:R-:W-:Y:S01]  /*0600*/  ISETP.NE.AND P0, PT, R15, 0x1, PT ;  /* 0x000000010f00780c */ /* 0x000fe20003f05270 */
[----:B0-----:R-:W-:-:S12]  /*0610*/  ULOP3.LUT UP0, URZ, UR11, 0x1, URZ, 0xc0, !UPT ;  /* 0x000000010bff7892 */ /* 0x001fd8000f80c0ff */
[----:B------:R-:W-:Y:S05]  /*0620*/  @!P0 BRA `(.L_x_3) ;  /* 0x0000000000908947 */ /* 0x000fea0003800000 */
[----:B------:R-:W1:Y:S01]  /*0630*/  LDCU UR7, c[0x0][0x38c] ;  /* 0x00007180ff0777ac */ /* 0x000e620008000800 */
[----:B------:R-:W0:Y:S01]  /*0640*/  LDCU UR10, c[0x0][0x390] ;  /* 0x00007200ff0a77ac */ /* 0x000e220008000800 */
[----:B------:R-:W2:Y:S01]  /*0650*/  LDCU.64 UR12, c[0x0][0x380] ;  /* 0x00007000ff0c77ac */ /* 0x000ea20008000a00 */
[----:B-1----:R-:W-:-:S04]  /*0660*/  IMAD R2, R4, UR7, R11 ;  /* 0x0000000704027c24 */ /* 0x002fc8000f8e020b */
[----:B0-----:R-:W-:-:S05]  /*0670*/  IMAD R3, R2, UR10, RZ ;  /* 0x0000000a02037c24 */ /* 0x001fca000f8e02ff */
[----:B--2---:R-:W-:-:S04]  /*0680*/  IADD3 R2, P0, PT, R3, UR12, RZ ;  /* 0x0000000c03027c10 */ /* 0x004fc8000ff1e0ff */
[----:B------:R-:W-:-:S05]  /*0690*/  LEA.HI.X.SX32 R3, R3, UR13, 0x1, P0 ;  /* 0x0000000d03037c11 */ /* 0x000fca00080f0eff */
[----:B------:R-:W2:Y:S04]  /*06a0*/  LDG.E.S8 R12, desc[UR4][R2.64+0x1] ;  /* 0x00000104020c7981 */ /* 0x000ea8000c1e1300 */
[----:B------:R-:W3:Y:S04]  /*06b0*/  LDG.E.S8 R10, desc[UR4][R2.64] ;  /* 0x00000004020a7981 */ /* 0x000ee8000c1e1300 */
[----:B------:R-:W4:Y:S01]  /*06c0*/  LDG.E.S8 R13, desc[UR4][R2.64+0x2] ;  /* 0x00000204020d7981 */ /* 0x000f22000c1e1300 */
[----:B--2---:R-:W0:Y:S08]  /*06d0*/  I2F.S16 R12, R12 ;  /* 0x0000000c000c7306 */ /* 0x004e300000101400 */
[----:B---3--:R-:W1:Y:S01]  /*06e0*/  I2F.S16 R10, R10 ;  /* 0x0000000a000a7306 */ /* 0x008e620000101400 */
[----:B0-----:R-:W-:-:S07]  /*06f0*/  FMUL R9, R12, 0.58999997377395629883 ;  /* 0x3f170a3d0c097820 */ /* 0x001fce0000400000 */
[----:B----4-:R-:W0:Y:S01]  /*0700*/  I2F.S16 R8, R13 ;  /* 0x0000000d00087306 */ /* 0x010e220000101400 */
[----:B-1----:R-:W-:-:S04]  /*0710*/  FFMA R9, R10, 0.30000001192092895508, R9 ;  /* 0x3e99999a0a097823 */ /* 0x002fc80000000009 */
[----:B0-----:R-:W-:Y:S01]  /*0720*/  FFMA R14, R8, 0.10999999940395355225, R9 ;  /* 0x3de147ae080e7823 */ /* 0x001fe20000000009 */
[----:B------:R-:W-:-:S03]  /*0730*/  IADD3 R8, P0, PT, R2, UR10, RZ ;  /* 0x0000000a02087c10 */ /* 0x000fc6000ff1e0ff */
[----:B------:R-:W0:Y:S01]  /*0740*/  F2I.TRUNC.NTZ R17, R14 ;  /* 0x0000000e00117305 */ /* 0x000e22000020f100 */
[----:B------:R-:W-:Y:S01]  /*0750*/  IADD3.X R9, PT, PT, R3, UR6, RZ, P0, !PT ;  /* 0x0000000603097c10 */ /* 0x000fe200087fe4ff */
[----:B0-----:R0:W-:Y:S04]  /*0760*/  STG.E.U8 desc[UR4][R2.64], R17 ;  /* 0x0000001102007986 */ /* 0x0011e8000c101104 */
[----:B------:R0:W-:Y:S04]  /*0770*/  STG.E.U8 desc[UR4][R2.64+0x1], R17 ;  /* 0x0000011102007986 */ /* 0x0001e8000c101104 */
[----:B------:R0:W-:Y:S04]  /*0780*/  STG.E.U8 desc[UR4][R2.64+0x2], R17 ;  /* 0x0000021102007986 */ /* 0x0001e8000c101104 */
[----:B------:R-:W2:Y:S04]  /*0790*/  LDG.E.S8 R12, desc[UR4][R8.64+0x1] ;  /* 0x00000104080c7981 */ /* 0x000ea8000c1e1300 */
[----:B------:R-:W3:Y:S04]  /*07a0*/  LDG.E.S8 R10, desc[UR4][R8.64] ;  /* 0x00000004080a7981 */ /* 0x000ee8000c1e1300 */
[----:B------:R-:W4:Y:S01]  /*07b0*/  LDG.E.S8 R16, desc[UR4][R8.64+0x2] ;  /* 0x0000020408107981 */ /* 0x000f22000c1e1300 */
[----:B------:R-:W-:Y:S01]  /*07c0*/  IADD3 R11, PT, PT, R11, 0x2, RZ ;  /* 0x000000020b0b7810 */ /* 0x000fe20007ffe0ff */
[----:B--2---:R-:W1:Y:S08]  /*07d0*/  I2F.S16 R12, R12 ;  /* 0x0000000c000c7306 */ /* 0x004e700000101400 */
[----:B---3--:R-:W2:Y:S01]  /*07e0*/  I2F.S16 R10, R10 ;  /* 0x0000000a000a7306 */ /* 0x008ea20000101400 */
[----:B-1----:R-:W-:-:S07]  /*07f0*/  FMUL R13, R12, 0.58999997377395629883 ;  /* 0x3f170a3d0c0d7820 */ /* 0x002fce0000400000 */
[----:B----4-:R-:W1:Y:S01]  /*0800*/  I2F.S16 R16, R16 ;  /* 0x0000001000107306 */ /* 0x010e620000101400 */
[----:B--2---:R-:W-:-:S04]  /*0810*/  FFMA R13, R10, 0.30000001192092895508, R13 ;  /* 0x3e99999a0a0d7823 */ /* 0x004fc8000000000d */
[----:B-1----:R-:W-:-:S06]  /*0820*/  FFMA R13, R16, 0.10999999940395355225, R13 ;  /* 0x3de147ae100d7823 */ /* 0x002fcc000000000d */
[----:B------:R-:W1:Y:S02]  /*0830*/  F2I.TRUNC.NTZ R13, R13 ;  /* 0x0000000d000d7305 */ /* 0x000e64000020f100 */
[----:B-1----:R0:W-:Y:S04]  /*0840*/  STG.E.U8 desc[UR4][R8.64], R13 ;  /* 0x0000000d08007986 */ /* 0x0021e8000c101104 */
[----:B------:R0:W-:Y:S04]  /*0850*/  STG.E.U8 desc[UR4][R8.64+0x1], R13 ;  /* 0x0000010d08007986 */ /* 0x0001e8000c101104 */
[----:B------:R0:W-:Y:S02]  /*0860*/  STG.E.U8 desc[UR4][R8.64+0x2], R13 ;  /* 0x0000020d08007986 */ /* 0x0001e4000c101104 */
.L_x_3:
[----:B------:R-:W-:Y:S05]  /*0870*/  BRA.U !UP0, `(.L_x_2) ;  /* 0x00000001084c7547 */ /* 0x000fea000b800000 */
[----:B------:R-:W2:Y:S01]  /*0880*/  LDCU UR7, c[0x0][0x390] ;  /* 0x00007200ff0777ac */ /* 0x000ea20008000800 */
[----:B01----:R-:W-:Y:S01]  /*0890*/  IMAD R2, R4, UR11, R11 ;  /* 0x0000000b04027c24 */ /* 0x003fe2000f8e020b */
[----:B------:R-:W0:Y:S03]  /*08a0*/  LDCU.64 UR12, c[0x0][0x380] ;  /* 0x00007000ff0c77ac */ /* 0x000e260008000a00 */
[----:B--2---:R-:W-:-:S05]  /*08b0*/  IMAD R3, R2, UR7, RZ ;  /* 0x0000000702037c24 */ /* 0x004fca000f8e02ff */
[----:B0-----:R-:W-:-:S04]  /*08c0*/  IADD3 R2, P0, PT, R3, UR12, RZ ;  /* 0x0000000c03027c10 */ /* 0x001fc8000ff1e0ff */
        /* <DEDUP_REMOVED lines=9> */
[----:B0-----:R-:W-:-:S06]  /*0960*/  FFMA R11, R10, 0.10999999940395355225, R11 ;  /* 0x3de147ae0a0b7823 */ /* 0x001fcc000000000b */
[----:B------:R-:W0:Y:S02]  /*0970*/  F2I.TRUNC.NTZ R11, R11 ;  /* 0x0000000b000b7305 */ /* 0x000e24000020f100 */
[----:B0-----:R2:W-:Y:S04]  /*0980*/  STG.E.U8 desc[UR4][R2.64], R11 ;  /* 0x0000000b02007986 */ /* 0x0015e8000c101104 */
[----:B------:R2:W-:Y:S04]  /*0990*/  STG.E.U8 desc[UR4][R2.64+0x1], R11 ;  /* 0x0000010b02007986 */ /* 0x0005e8000c101104 */
[----:B------:R2:W-:Y:S02]  /*09a0*/  STG.E.U8 desc[UR4][R2.64+0x2], R11 ;  /* 0x0000020b02007986 */ /* 0x0005e4000c101104 */
.L_x_2:
[----:B------:R-:W-:-:S04]  /*09b0*/  IADD3 R4, PT, PT, R4, 0x1, RZ ;  /* 0x0000000104047810 */ /* 0x000fc80007ffe0ff */
[----:B------:R-:W-:-:S13]  /*09c0*/  ISETP.GE.AND P0, PT, R4, R7, PT ;  /* 0x000000070400720c */ /* 0x000fda0003f06270 */
[----:B------:R-:W-:Y:S05]  /*09d0*/  @!P0 BRA `(.L_x_4) ;  /* 0xfffffff400dc8947 */ /* 0x000fea000383ffff */
[----:B------:R-:W-:Y:S05]  /*09e0*/  EXIT ;  /* 0x000000000000794d */ /* 0x000fea0003800000 */
.L_x_5:
[----:B------:R-:W-:-:S00]  /*09f0*/  BRA `(.L_x_5) ;  /* 0xfffffffc00fc7947 */ /* 0x000fc0000383ffff */
[----:B------:R-:W-:-:S00]  /*0a00*/  NOP ;  /* 0x0000000000007918 */ /* 0x000fc00000000000 */
[----:B------:R-:W-:-:S00]  /*0a10*/  NOP ;  /* 0x0000000000007918 */ /* 0x000fc00000000000 */
[----:B------:R-:W-:-:S00]  /*0a20*/  NOP ;  /* 0x0000000000007918 */ /* 0x000fc00000000000 */
[----:B------:R-:W-:-:S00]  /*0a30*/  NOP ;  /* 0x0000000000007918 */ /* 0x000fc00000000000 */
[----:B------:R-:W-:-:S00]  /*0a40*/  NOP ;  /* 0x0000000000007918 */ /* 0x000fc00000000000 */
[----:B------:R-:W-:-:S00]  /*0a50*/  NOP ;  /* 0x0000000000007918 */ /* 0x000fc00000000000 */
[----:B------:R-:W-:-:S00]  /*0a60*/  NOP ;  /* 0x0000000000007918 */ /* 0x000fc00000000000 */
[----:B------:R-:W-:-:S00]  /*0a70*/  NOP ;  /* 0x0000000000007918 */ /* 0x000fc00000000000 */
.L_x_6:


//--------------------- .nv.shared.reserved.0     --------------------------
	.section	.nv.shared.reserved.0,"aw",@nobits
	.weak		__nv_reservedSMEM_offset_0_alias
	.size		__nv_reservedSMEM_offset_0_alias, 0, 64
	.other		__nv_reservedSMEM_offset_0_alias,@"STO_CUDA_RESERVED_SHARED STV_DEFAULT"
__nv_reservedSMEM_offset_0_alias:
	.zero		0
	.zero		64


//--------------------- .nv.constant0._Z10grey_scalePciii --------------------------
	.section	.nv.constant0._Z10grey_scalePciii,"a",@progbits
	.sectionflags	@""
	.align	4
.nv.constant0._Z10grey_scalePciii:
	.zero		916


//--------------------- SYMBOLS --------------------------

	.type		.nv.reservedSmem.offset0,@object
	.size		.nv.reservedSmem.offset0,0x4
